	.version 1.4
	.target sm_10, map_f64_to_f32
	// compiled with /usr/local/cuda-4.2/open64/lib//be
	// nvopencc 4.1 built on 2012-04-05

	//-----------------------------------------------------------
	// Compiling /tmp/tmpxft_0000a049_00000000-9_CUDAInverse.cpp3.i (/tmp/ccBI#.zIw3cW)
	//-----------------------------------------------------------

	//-----------------------------------------------------------
	// Options:
	//-----------------------------------------------------------
	//  Target:ptx, ISA:sm_10, Endian:little, Pointer Size:64
	//  -O3	(Optimization level)
	//  -g0	(Debug level)
	//  -m2	(Report advisories)
	//-----------------------------------------------------------

	.file	1	"<command-line>"
	.file	2	"/tmp/tmpxft_0000a049_00000000-8_CUDAInverse.cudafe2.gpu"
	.file	3	"/usr/lib/gcc/x86_64-redhat-linux/4.4.7/include/stddef.h"
	.file	4	"/usr/local/cuda/bin/../include/crt/device_runtime.h"
	.file	5	"/usr/local/cuda/bin/../include/host_defines.h"
	.file	6	"/usr/local/cuda/bin/../include/builtin_types.h"
	.file	7	"/usr/local/cuda/bin/../include/device_types.h"
	.file	8	"/usr/local/cuda/bin/../include/driver_types.h"
	.file	9	"/usr/local/cuda/bin/../include/surface_types.h"
	.file	10	"/usr/local/cuda/bin/../include/texture_types.h"
	.file	11	"/usr/local/cuda/bin/../include/vector_types.h"
	.file	12	"/usr/local/cuda/bin/../include/device_launch_parameters.h"
	.file	13	"/usr/local/cuda/bin/../include/crt/storage_class.h"
	.file	14	"CUDAInverse.cu"
	.file	15	"/usr/local/cuda/bin/../include/common_functions.h"
	.file	16	"/usr/local/cuda/bin/../include/math_functions.h"
	.file	17	"/usr/local/cuda/bin/../include/math_constants.h"
	.file	18	"/usr/local/cuda/bin/../include/device_functions.h"
	.file	19	"/usr/local/cuda/bin/../include/sm_11_atomic_functions.h"
	.file	20	"/usr/local/cuda/bin/../include/sm_12_atomic_functions.h"
	.file	21	"/usr/local/cuda/bin/../include/sm_13_double_functions.h"
	.file	22	"/usr/local/cuda/bin/../include/sm_20_atomic_functions.h"
	.file	23	"/usr/local/cuda/bin/../include/sm_20_intrinsics.h"
	.file	24	"/usr/local/cuda/bin/../include/sm_30_intrinsics.h"
	.file	25	"/usr/local/cuda/bin/../include/surface_functions.h"
	.file	26	"/usr/local/cuda/bin/../include/texture_fetch_functions.h"
	.file	27	"/usr/local/cuda/bin/../include/math_functions_dbl_ptx1.h"


	.entry _Z6invertPdS_PKi (
		.param .u64 __cudaparm__Z6invertPdS_PKi_I,
		.param .u64 __cudaparm__Z6invertPdS_PKi_A,
		.param .u64 __cudaparm__Z6invertPdS_PKi_n)
	{
	.reg .u16 %rh<12>;
	.reg .u32 %r<58>;
	.reg .u64 %rd<50>;
	.reg .f32 %f<14>;
	.reg .f64 %fd<26>;
	.reg .pred %p<20>;
	.loc	14	2	0
$LDWbegin__Z6invertPdS_PKi:
	ld.param.u64 	%rd1, [__cudaparm__Z6invertPdS_PKi_n];
	ld.global.s32 	%r1, [%rd1+0];
	mov.u32 	%r2, 0;
	setp.le.s32 	%p1, %r1, %r2;
	@%p1 bra 	$Lt_0_13570;
	mov.u16 	%rh1, %ctaid.x;
	mov.u16 	%rh2, %ntid.x;
	mul.wide.u16 	%r3, %rh1, %rh2;
	cvt.u32.u16 	%r4, %tid.x;
	add.u32 	%r5, %r4, %r3;
	mov.s32 	%r6, 0;
$Lt_0_14082:
 //<loop> Loop body line 2, nesting depth: 1, estimated iterations: unknown
	.loc	14	4	0
	setp.le.s32 	%p2, %r1, %r5;
	@%p2 bra 	$Lt_0_18946;
	mov.u16 	%rh3, %ctaid.y;
	mov.u16 	%rh4, %ntid.y;
	mul.wide.u16 	%r7, %rh3, %rh4;
	cvt.u32.u16 	%r8, %tid.y;
	add.u32 	%r9, %r8, %r7;
	setp.le.s32 	%p3, %r1, %r9;
	@%p3 bra 	$Lt_0_18946;
	set.eq.u32.s32 	%r10, %r6, %r5;
	neg.s32 	%r11, %r10;
	set.ne.u32.s32 	%r12, %r5, %r9;
	neg.s32 	%r13, %r12;
	and.b32 	%r14, %r11, %r13;
	mov.u32 	%r15, 0;
	setp.eq.s32 	%p4, %r14, %r15;
	@%p4 bra 	$Lt_0_18946;
	.loc	14	11	0
	ld.param.u64 	%rd2, [__cudaparm__Z6invertPdS_PKi_I];
	mul.lo.s32 	%r16, %r1, %r5;
	add.s32 	%r17, %r9, %r16;
	cvt.s64.s32 	%rd3, %r17;
	mul.wide.s32 	%rd4, %r17, 8;
	add.u64 	%rd5, %rd2, %rd4;
	ld.param.u64 	%rd6, [__cudaparm__Z6invertPdS_PKi_A];
	ld.global.f64 	%fd1, [%rd5+0];
	cvt.rn.f32.f64 	%f1, %fd1;
	mul.lo.s32 	%r18, %r1, %r6;
	add.s32 	%r19, %r6, %r18;
	cvt.s64.s32 	%rd7, %r19;
	mul.wide.s32 	%rd8, %r19, 8;
	add.u64 	%rd9, %rd6, %rd8;
	ld.global.f64 	%fd2, [%rd9+0];
	cvt.rn.f32.f64 	%f2, %fd2;
	div.full.f32 	%f3, %f1, %f2;
	cvt.f64.f32 	%fd3, %f3;
	st.global.f64 	[%rd5+0], %fd3;
	.loc	14	12	0
	ld.global.s32 	%r1, [%rd1+0];
	mul.lo.s32 	%r20, %r1, %r5;
	add.s32 	%r21, %r9, %r20;
	cvt.s64.s32 	%rd10, %r21;
	mul.wide.s32 	%rd11, %r21, 8;
	add.u64 	%rd12, %rd6, %rd11;
	ld.global.f64 	%fd4, [%rd12+0];
	cvt.rn.f32.f64 	%f4, %fd4;
	mul.lo.s32 	%r22, %r1, %r6;
	add.s32 	%r23, %r6, %r22;
	cvt.s64.s32 	%rd13, %r23;
	mul.wide.s32 	%rd14, %r23, 8;
	add.u64 	%rd15, %rd6, %rd14;
	ld.global.f64 	%fd5, [%rd15+0];
	cvt.rn.f32.f64 	%f5, %fd5;
	div.full.f32 	%f6, %f4, %f5;
	cvt.f64.f32 	%fd6, %f6;
	st.global.f64 	[%rd12+0], %fd6;
$Lt_0_18946:
$L_0_11522:
	.loc	14	14	0
	bar.sync 	0;
	ld.global.s32 	%r1, [%rd1+0];
	setp.le.s32 	%p5, %r1, %r5;
	@%p5 bra 	$Lt_0_19458;
	mov.u16 	%rh5, %ctaid.y;
	mov.u16 	%rh6, %ntid.y;
	mul.wide.u16 	%r7, %rh5, %rh6;
	cvt.u32.u16 	%r24, %tid.y;
	add.u32 	%r9, %r24, %r7;
	setp.le.s32 	%p6, %r1, %r9;
	@%p6 bra 	$Lt_0_19458;
	set.eq.u32.s32 	%r25, %r6, %r5;
	neg.s32 	%r26, %r25;
	set.eq.u32.s32 	%r27, %r5, %r9;
	neg.s32 	%r28, %r27;
	and.b32 	%r29, %r26, %r28;
	mov.u32 	%r30, 0;
	setp.eq.s32 	%p7, %r29, %r30;
	@%p7 bra 	$Lt_0_19458;
	.loc	14	20	0
	ld.param.u64 	%rd16, [__cudaparm__Z6invertPdS_PKi_I];
	mul.lo.s32 	%r31, %r1, %r5;
	add.s32 	%r32, %r9, %r31;
	cvt.s64.s32 	%rd17, %r32;
	mul.wide.s32 	%rd18, %r32, 8;
	add.u64 	%rd5, %rd16, %rd18;
	ld.param.u64 	%rd6, [__cudaparm__Z6invertPdS_PKi_A];
	ld.global.f64 	%fd7, [%rd5+0];
	cvt.rn.f32.f64 	%f7, %fd7;
	mul.lo.s32 	%r33, %r1, %r6;
	add.s32 	%r34, %r6, %r33;
	cvt.s64.s32 	%rd19, %r34;
	mul.wide.s32 	%rd20, %r34, 8;
	add.u64 	%rd21, %rd6, %rd20;
	ld.global.f64 	%fd8, [%rd21+0];
	cvt.rn.f32.f64 	%f8, %fd8;
	div.full.f32 	%f9, %f7, %f8;
	cvt.f64.f32 	%fd9, %f9;
	st.global.f64 	[%rd5+0], %fd9;
	.loc	14	21	0
	ld.global.s32 	%r1, [%rd1+0];
	mul.lo.s32 	%r35, %r1, %r5;
	add.s32 	%r36, %r9, %r35;
	cvt.s64.s32 	%rd22, %r36;
	mul.wide.s32 	%rd23, %r36, 8;
	add.u64 	%rd12, %rd6, %rd23;
	ld.global.f64 	%fd10, [%rd12+0];
	cvt.rn.f32.f64 	%f10, %fd10;
	mul.lo.s32 	%r37, %r1, %r6;
	add.s32 	%r38, %r6, %r37;
	cvt.s64.s32 	%rd24, %r38;
	mul.wide.s32 	%rd25, %r38, 8;
	add.u64 	%rd26, %rd6, %rd25;
	ld.global.f64 	%fd11, [%rd26+0];
	cvt.rn.f32.f64 	%f11, %fd11;
	div.full.f32 	%f12, %f10, %f11;
	cvt.f64.f32 	%fd12, %f12;
	st.global.f64 	[%rd12+0], %fd12;
$Lt_0_19458:
$L_0_12034:
	.loc	14	23	0
	bar.sync 	0;
	ld.global.s32 	%r1, [%rd1+0];
	setp.le.s32 	%p8, %r1, %r5;
	@%p8 bra 	$Lt_0_19970;
	mov.u16 	%rh7, %ctaid.y;
	mov.u16 	%rh8, %ntid.y;
	mul.wide.u16 	%r7, %rh7, %rh8;
	cvt.u32.u16 	%r39, %tid.y;
	add.u32 	%r9, %r39, %r7;
	setp.le.s32 	%p9, %r1, %r9;
	@%p9 bra 	$Lt_0_19970;
	setp.eq.s32 	%p10, %r6, %r5;
	@%p10 bra 	$Lt_0_19970;
	.loc	14	29	0
	mul.lo.s32 	%r40, %r1, %r5;
	ld.param.u64 	%rd27, [__cudaparm__Z6invertPdS_PKi_I];
	add.s32 	%r41, %r40, %r9;
	cvt.s64.s32 	%rd28, %r41;
	mul.wide.s32 	%rd29, %r41, 8;
	add.u64 	%rd5, %rd27, %rd29;
	ld.param.u64 	%rd6, [__cudaparm__Z6invertPdS_PKi_A];
	ld.global.f64 	%fd13, [%rd5+0];
	mul.lo.s32 	%r42, %r1, %r6;
	add.s32 	%r43, %r9, %r42;
	cvt.s64.s32 	%rd30, %r43;
	mul.wide.s32 	%rd31, %r43, 8;
	add.u64 	%rd32, %rd27, %rd31;
	ld.global.f64 	%fd14, [%rd32+0];
	add.s32 	%r44, %r40, %r6;
	cvt.s64.s32 	%rd33, %r44;
	mul.wide.s32 	%rd34, %r44, 8;
	add.u64 	%rd35, %rd6, %rd34;
	ld.global.f64 	%fd15, [%rd35+0];
	mul.f64 	%fd16, %fd14, %fd15;
	sub.f64 	%fd17, %fd13, %fd16;
	st.global.f64 	[%rd5+0], %fd17;
	setp.eq.s32 	%p11, %r6, %r9;
	@%p11 bra 	$Lt_0_19970;
	.loc	14	31	0
	ld.global.s32 	%r1, [%rd1+0];
	mul.lo.s32 	%r45, %r1, %r5;
	add.s32 	%r46, %r45, %r9;
	cvt.s64.s32 	%rd36, %r46;
	mul.wide.s32 	%rd37, %r46, 8;
	.loc	14	29	0
	ld.param.u64 	%rd6, [__cudaparm__Z6invertPdS_PKi_A];
	.loc	14	31	0
	add.u64 	%rd12, %rd6, %rd37;
	ld.global.f64 	%fd18, [%rd12+0];
	add.s32 	%r47, %r45, %r6;
	cvt.s64.s32 	%rd38, %r47;
	mul.wide.s32 	%rd39, %r47, 8;
	add.u64 	%rd40, %rd6, %rd39;
	ld.global.f64 	%fd19, [%rd40+0];
	mul.lo.s32 	%r48, %r1, %r6;
	add.s32 	%r49, %r9, %r48;
	cvt.s64.s32 	%rd41, %r49;
	mul.wide.s32 	%rd42, %r49, 8;
	add.u64 	%rd43, %rd6, %rd42;
	ld.global.f64 	%fd20, [%rd43+0];
	mul.f64 	%fd21, %fd19, %fd20;
	sub.f64 	%fd22, %fd18, %fd21;
	st.global.f64 	[%rd12+0], %fd22;
$Lt_0_19970:
$L_0_12546:
	.loc	14	35	0
	bar.sync 	0;
	ld.global.s32 	%r1, [%rd1+0];
	setp.le.s32 	%p12, %r1, %r5;
	@%p12 bra 	$Lt_0_20482;
	mov.u16 	%rh9, %ctaid.y;
	mov.u16 	%rh10, %ntid.y;
	mul.wide.u16 	%r7, %rh9, %rh10;
	cvt.u32.u16 	%r50, %tid.y;
	add.u32 	%r9, %r50, %r7;
	setp.le.s32 	%p13, %r1, %r9;
	@%p13 bra 	$Lt_0_20482;
	setp.eq.s32 	%p14, %r6, %r5;
	@%p14 bra 	$Lt_0_20482;
	setp.ne.s32 	%p15, %r6, %r9;
	@%p15 bra 	$Lt_0_20482;
	.loc	14	42	0
	mov.f64 	%fd23, 0d0000000000000000;	// 0
	ld.param.u64 	%rd44, [__cudaparm__Z6invertPdS_PKi_A];
	mul.lo.s32 	%r51, %r1, %r5;
	add.s32 	%r52, %r9, %r51;
	cvt.s64.s32 	%rd45, %r52;
	mul.wide.s32 	%rd46, %r52, 8;
	add.u64 	%rd47, %rd44, %rd46;
	st.global.f64 	[%rd47+0], %fd23;
	ld.global.s32 	%r1, [%rd1+0];
$Lt_0_20482:
$L_0_13058:
	.loc	14	3	0
	add.s32 	%r6, %r6, 1;
	setp.gt.s32 	%p16, %r1, %r6;
	@%p16 bra 	$Lt_0_14082;
$Lt_0_13570:
	mul.lo.s32 	%r53, %r1, %r1;
	mov.u32 	%r54, 0;
	setp.le.s32 	%p17, %r53, %r54;
	@%p17 bra 	$Lt_0_17666;
	ld.param.u64 	%rd48, [__cudaparm__Z6invertPdS_PKi_A];
	mov.s32 	%r55, 0;
$Lt_0_18178:
 //<loop> Loop body line 3, nesting depth: 1, estimated iterations: unknown
	.loc	14	48	0
	mov.f64 	%fd24, 0d4014000000000000;	// 5
	st.global.f64 	[%rd48+0], %fd24;
	.loc	14	47	0
	add.s32 	%r55, %r55, 1;
	add.u64 	%rd48, %rd48, 8;
	ld.global.s32 	%r1, [%rd1+0];
	mul.lo.s32 	%r56, %r1, %r1;
	setp.lt.s32 	%p18, %r55, %r56;
	@%p18 bra 	$Lt_0_18178;
$Lt_0_17666:
	.loc	14	49	0
	exit;
$LDWend__Z6invertPdS_PKi:
	} // _Z6invertPdS_PKi



// ===== COMPILED SASS (sm_100) =====

	.target	sm_100

	.elftype	@"ET_EXEC"


//--------------------- .note.nv.tkinfo           --------------------------
	.section	.note.nv.tkinfo,"",@"SHT_NOTE"
	.sectionflags	@"SHF_NOTE_NV_TKINFO"
	.tkinfo
        /*0018*/ 	.word	0x00000002
        /*0030*/ 	.string	""
        /*0030*/ 	.string	"ptxas"
        /*0030*/ 	.string	"Cuda compilation tools, release 13.0, V13.0.88"
        /*0030*/ 	.string	"Build cuda_13.0.r13.0/compiler.36424714_0"
        /*0030*/ 	.string	"-arch sm_100 "



//--------------------- .note.nv.cuinfo           --------------------------
	.section	.note.nv.cuinfo,"",@"SHT_NOTE"
	.sectionflags	@"SHF_NOTE_NV_CUINFO"
        /*0018*/ 	.short	0x0002
        /*001a*/ 	.short	0x000a
        /*001c*/ 	.short	0x0082
	.zero		2


//--------------------- .nv.info                  --------------------------
	.section	.nv.info,"",@"SHT_CUDA_INFO"
	.align	4


	//----- nvinfo : EIATTR_REGCOUNT
	.align		4
        /*0000*/ 	.byte	0x04, 0x2f
        /*0002*/ 	.short	(.L_1 - .L_0)
	.align		4
.L_0:
        /*0004*/ 	.word	index@(_Z6invertPdS_PKi)
        /*0008*/ 	.word	0x0000001e


	//----- nvinfo : EIATTR_FRAME_SIZE
	.align		4
.L_1:
        /*000c*/ 	.byte	0x04, 0x11
        /*000e*/ 	.short	(.L_3 - .L_2)
	.align		4
.L_2:
        /*0010*/ 	.word	index@(_Z6invertPdS_PKi)
        /*0014*/ 	.word	0x00000000


	//----- nvinfo : EIATTR_MIN_STACK_SIZE
	.align		4
.L_3:
        /*0018*/ 	.byte	0x04, 0x12
        /*001a*/ 	.short	(.L_5 - .L_4)
	.align		4
.L_4:
        /*001c*/ 	.word	index@(_Z6invertPdS_PKi)
        /*0020*/ 	.word	0x00000000
.L_5:


//--------------------- .nv.compat                --------------------------
	.section	.nv.compat,"",@"SHT_CUDA_COMPAT_INFO"
	.align	4
        /*0000*/ 	.byte	0x02, 0x09, 0x00, 0x00, 0x02, 0x02, 0x01, 0x00, 0x02, 0x05, 0x05, 0x00, 0x03, 0x07, 0x01, 0x01
        /*0010*/ 	.byte	0x02, 0x03, 0x00, 0x00, 0x02, 0x06, 0x01, 0x00, 0x04, 0x0b, 0x08, 0x00, 0x01, 0x00, 0x00, 0x00
        /*0020*/ 	.byte	0x00, 0x00, 0x00, 0x00


//--------------------- .nv.info._Z6invertPdS_PKi --------------------------
	.section	.nv.info._Z6invertPdS_PKi,"",@"SHT_CUDA_INFO"
	.sectionflags	@""
	.align	4


	//----- nvinfo : EIATTR_CUDA_API_VERSION
	.align		4
        /*0000*/ 	.byte	0x04, 0x37
        /*0002*/ 	.short	(.L_7 - .L_6)
.L_6:
        /*0004*/ 	.word	0x00000082


	//----- nvinfo : EIATTR_KPARAM_INFO
	.align		4
.L_7:
        /*0008*/ 	.byte	0x04, 0x17
        /*000a*/ 	.short	(.L_9 - .L_8)
.L_8:
        /*000c*/ 	.word	0x00000000
        /*0010*/ 	.short	0x0002
        /*0012*/ 	.short	0x0010
        /*0014*/ 	.byte	0x00, 0xf0, 0x21, 0x00


	//----- nvinfo : EIATTR_KPARAM_INFO
	.align		4
.L_9:
        /*0018*/ 	.byte	0x04, 0x17
        /*001a*/ 	.short	(.L_11 - .L_10)
.L_10:
        /*001c*/ 	.word	0x00000000
        /*0020*/ 	.short	0x0001
        /*0022*/ 	.short	0x0008
        /*0024*/ 	.byte	0x00, 0xf0, 0x21, 0x00


	//----- nvinfo : EIATTR_KPARAM_INFO
	.align		4
.L_11:
        /*0028*/ 	.byte	0x04, 0x17
        /*002a*/ 	.short	(.L_13 - .L_12)
.L_12:
        /*002c*/ 	.word	0x00000000
        /*0030*/ 	.short	0x0000
        /*0032*/ 	.short	0x0000
        /*0034*/ 	.byte	0x00, 0xf0, 0x21, 0x00


	//----- nvinfo : EIATTR_SPARSE_MMA_MASK
	.align		4
.L_13:
        /*0038*/ 	.byte	0x03, 0x50
        /*003a*/ 	.short	0x0000


	//----- nvinfo : EIATTR_MAXREG_COUNT
	.align		4
        /*003c*/ 	.byte	0x03, 0x1b
        /*003e*/ 	.short	0x00ff


	//----- nvinfo : EIATTR_NUM_BARRIERS
	.align		4
        /*0040*/ 	.byte	0x02, 0x4c
        /*0042*/ 	.byte	0x01
	.zero		1


	//----- nvinfo : EIATTR_MERCURY_ISA_VERSION
	.align		4
        /*0044*/ 	.byte	0x03, 0x5f
        /*0046*/ 	.short	0x0101


	//----- nvinfo : EIATTR_VRC_CTA_INIT_COUNT
	.align		4
        /*0048*/ 	.byte	0x02, 0x4a
	.zero		1
	.zero		1


	//----- nvinfo : EIATTR_EXIT_INSTR_OFFSETS
	.align		4
        /*004c*/ 	.byte	0x04, 0x1c
        /*004e*/ 	.short	(.L_15 - .L_14)


	//   ....[0]....
.L_14:
        /*0050*/ 	.word	0x00000b10


	//   ....[1]....
        /*0054*/ 	.word	0x00000c20


	//----- nvinfo : EIATTR_CRS_STACK_SIZE
	.align		4
.L_15:
        /*0058*/ 	.byte	0x04, 0x1e
        /*005a*/ 	.short	(.L_17 - .L_16)
.L_16:
        /*005c*/ 	.word	0x00000000


	//----- nvinfo : EIATTR_CBANK_PARAM_SIZE
	.align		4
.L_17:
        /*0060*/ 	.byte	0x03, 0x19
        /*0062*/ 	.short	0x0018


	//----- nvinfo : EIATTR_PARAM_CBANK
	.align		4
        /*0064*/ 	.byte	0x04, 0x0a
        /*0066*/ 	.short	(.L_19 - .L_18)
	.align		4
.L_18:
        /*0068*/ 	.word	index@(.nv.constant0._Z6invertPdS_PKi)
        /*006c*/ 	.short	0x0380
        /*006e*/ 	.short	0x0018


	//----- nvinfo : EIATTR_SW_WAR
	.align		4
.L_19:
        /*0070*/ 	.byte	0x04, 0x36
        /*0072*/ 	.short	(.L_21 - .L_20)
.L_20:
        /*0074*/ 	.word	0x00000008
.L_21:


//--------------------- .nv.callgraph             --------------------------
	.section	.nv.callgraph,"",@"SHT_CUDA_CALLGRAPH"
	.align	4
	.sectionentsize	8
	.align		4
        /*0000*/ 	.word	0x00000000
	.align		4
        /*0004*/ 	.word	0xffffffff
	.align		4
        /*0008*/ 	.word	0x00000000
	.align		4
        /*000c*/ 	.word	0xfffffffe
	.align		4
        /*0010*/ 	.word	0x00000000
	.align		4
        /*0014*/ 	.word	0xfffffffd
	.align		4
        /*0018*/ 	.word	0x00000000
	.align		4
        /*001c*/ 	.word	0xfffffffc


//--------------------- .text._Z6invertPdS_PKi    --------------------------
	.section	.text._Z6invertPdS_PKi,"ax",@progbits
	.align	128
.text._Z6invertPdS_PKi:
        .type           _Z6invertPdS_PKi,@function
        .size           _Z6invertPdS_PKi,(.L_x_11 - _Z6invertPdS_PKi)
        .other          _Z6invertPdS_PKi,@"STO_CUDA_ENTRY STV_DEFAULT"
_Z6invertPdS_PKi:
[----:B------:R-:W-:Y:S08]  /*0000*/  LDC R1, c[0x0][0x37c] ;  /* 0x0000df00ff017b82 */ /* 0x000ff00000000800 */
[----:B------:R-:W0:Y:S01]  /*0010*/  LDC.64 R2, c[0x0][0x390] ;  /* 0x0000e400ff027b82 */ /* 0x000e220000000a00 */
[----:B------:R-:W0:Y:S02]  /*0020*/  LDCU.64 UR6, c[0x0][0x358] ;  /* 0x00006b00ff0677ac */ /* 0x000e240008000a00 */
[----:B0-----:R-:W2:Y:S02]  /*0030*/  LDG.E R10, desc[UR6][R2.64] ;  /* 0x00000006020a7981 */ /* 0x001ea4000c1e1900 */
[----:B--2---:R-:W-:-:S13]  /*0040*/  ISETP.GT.AND P0, PT, R10, RZ, PT ;  /* 0x000000ff0a00720c */ /* 0x004fda0003f04270 */
[----:B------:R-:W-:Y:S05]  /*0050*/  @!P0 BRA `(.L_x_0) ;  /* 0x0000000800a48947 */ /* 0x000fea0003800000 */
[----:B------:R-:W0:Y:S01]  /*0060*/  S2R R0, SR_TID.X ;  /* 0x0000000000007919 */ /* 0x000e220000002100 */
[----:B------:R-:W1:Y:S08]  /*0070*/  S2UR UR4, SR_CTAID.X ;  /* 0x00000000000479c3 */ /* 0x000e700000002500 */
[----:B------:R-:W2:Y:S08]  /*0080*/  LDC R11, c[0x0][0x360] ;  /* 0x0000d800ff0b7b82 */ /* 0x000eb00000000800 */
[----:B------:R-:W3:Y:S08]  /*0090*/  LDC.64 R4, c[0x0][0x380] ;  /* 0x0000e000ff047b82 */ /* 0x000ef00000000a00 */
[----:B------:R-:W4:Y:S01]  /*00a0*/  LDC.64 R6, c[0x0][0x388] ;  /* 0x0000e200ff067b82 */ /* 0x000f220000000a00 */
[----:B-1----:R-:W-:Y:S01]  /*00b0*/  ULOP3.LUT UR4, UR4, 0xffff, URZ, 0xc0, !UPT ;  /* 0x0000ffff04047892 */ /* 0x002fe2000f8ec0ff */
[----:B0-----:R-:W-:-:S06]  /*00c0*/  LOP3.LUT R0, R0, 0xffff, RZ, 0xc0, !PT ;  /* 0x0000ffff00007812 */ /* 0x001fcc00078ec0ff */
[----:B------:R-:W0:Y:S01]  /*00d0*/  LDC.64 R8, c[0x0][0x388] ;  /* 0x0000e200ff087b82 */ /* 0x000e220000000a00 */
[----:B--2---:R-:W-:-:S05]  /*00e0*/  LOP3.LUT R11, R11, 0xffff, RZ, 0xc0, !PT ;  /* 0x0000ffff0b0b7812 */ /* 0x004fca00078ec0ff */
[----:B------:R-:W-:Y:S02]  /*00f0*/  IMAD R0, R11, UR4, R0 ;  /* 0x000000040b007c24 */ /* 0x000fe4000f8e0200 */
[----:B------:R-:W-:-:S07]  /*0100*/  HFMA2 R11, -RZ, RZ, 0, 0 ;  /* 0x00000000ff0b7431 */ /* 0x000fce00000001ff */
.L_x_8:
[----:B------:R-:W-:-:S13]  /*0110*/  ISETP.GT.AND P0, PT, R10, R0, PT ;  /* 0x000000000a00720c */ /* 0x000fda0003f04270 */
[----:B-12---:R-:W-:Y:S05]  /*0120*/  @!P0 BRA `(.L_x_1) ;  /* 0x0000000000ac8947 */ /* 0x006fea0003800000 */
[----:B------:R-:W1:Y:S01]  /*0130*/  S2R R13, SR_TID.Y ;  /* 0x00000000000d7919 */ /* 0x000e620000002200 */
[----:B------:R-:W2:Y:S08]  /*0140*/  S2UR UR4, SR_CTAID.Y ;  /* 0x00000000000479c3 */ /* 0x000eb00000002600 */
[----:B------:R-:W5:Y:S01]  /*0150*/  LDC R12, c[0x0][0x364] ;  /* 0x0000d900ff0c7b82 */ /* 0x000f620000000800 */
[----:B--2---:R-:W-:Y:S01]  /*0160*/  ULOP3.LUT UR4, UR4, 0xffff, URZ, 0xc0, !UPT ;  /* 0x0000ffff04047892 */ /* 0x004fe2000f8ec0ff */
[----:B-1----:R-:W-:-:S02]  /*0170*/  LOP3.LUT R13, R13, 0xffff, RZ, 0xc0, !PT ;  /* 0x0000ffff0d0d7812 */ /* 0x002fc400078ec0ff */
[----:B-----5:R-:W-:-:S05]  /*0180*/  LOP3.LUT R12, R12, 0xffff, RZ, 0xc0, !PT ;  /* 0x0000ffff0c0c7812 */ /* 0x020fca00078ec0ff */
[----:B------:R-:W-:-:S05]  /*0190*/  IMAD R13, R12, UR4, R13 ;  /* 0x000000040c0d7c24 */ /* 0x000fca000f8e020d */
[----:B------:R-:W-:-:S04]  /*01a0*/  ISETP.NE.AND P0, PT, R0, R13, PT ;  /* 0x0000000d0000720c */ /* 0x000fc80003f05270 */
[----:B------:R-:W-:-:S04]  /*01b0*/  ISETP.EQ.AND P0, PT, R11, R0, P0 ;  /* 0x000000000b00720c */ /* 0x000fc80000702270 */
[----:B------:R-:W-:-:S13]  /*01c0*/  ISETP.LE.OR P0, PT, R10, R13, !P0 ;  /* 0x0000000d0a00720c */ /* 0x000fda0004703670 */
[----:B------:R-:W-:Y:S05]  /*01d0*/  @P0 BRA `(.L_x_1) ;  /* 0x0000000000800947 */ /* 0x000fea0003800000 */
[----:B------:R-:W-:-:S04]  /*01e0*/  IMAD R19, R11, R10, R11 ;  /* 0x0000000a0b137224 */ /* 0x000fc800078e020b */
[----:B----4-:R-:W-:-:S06]  /*01f0*/  IMAD.WIDE R18, R19, 0x8, R6 ;  /* 0x0000000813127825 */ /* 0x010fcc00078e0206 */
[----:B------:R-:W2:Y:S01]  /*0200*/  LDG.E.64 R18, desc[UR6][R18.64] ;  /* 0x0000000612127981 */ /* 0x000ea2000c1e1b00 */
[----:B------:R-:W-:-:S04]  /*0210*/  IMAD R15, R0, R10, R13 ;  /* 0x0000000a000f7224 */ /* 0x000fc800078e020d */
[----:B---3--:R-:W-:-:S05]  /*0220*/  IMAD.WIDE R14, R15, 0x8, R4 ;  /* 0x000000080f0e7825 */ /* 0x008fca00078e0204 */
[----:B------:R-:W3:Y:S01]  /*0230*/  LDG.E.64 R16, desc[UR6][R14.64] ;  /* 0x000000060e107981 */ /* 0x000ee2000c1e1b00 */
[----:B------:R-:W1:Y:S01]  /*0240*/  LDC.64 R22, c[0x0][0x390] ;  /* 0x0000e400ff167b82 */ /* 0x000e620000000a00 */
[----:B--2---:R-:W2:Y:S08]  /*0250*/  F2F.F32.F64 R12, R18 ;  /* 0x00000012000c7310 */ /* 0x004eb00000301000 */
[----:B---3--:R-:W3:Y:S01]  /*0260*/  F2F.F32.F64 R10, R16 ;  /* 0x00000010000a7310 */ /* 0x008ee20000301000 */
[----:B--2---:R-:W-:-:S13]  /*0270*/  FSETP.GT.FTZ.AND P0, PT, |R12|, 8.50705917302346158658e+37, PT ;  /* 0x7e8000000c00780b */ /* 0x004fda0003f14200 */
[----:B------:R-:W-:Y:S01]  /*0280*/  @P0 FMUL.FTZ R12, R12, 0.25 ;  /* 0x3e8000000c0c0820 */ /* 0x000fe20000410000 */
[----:B---3--:R-:W-:-:S03]  /*0290*/  @P0 FMUL.FTZ R10, R10, 0.25 ;  /* 0x3e8000000a0a0820 */ /* 0x008fc60000410000 */
[----:B------:R-:W2:Y:S02]  /*02a0*/  MUFU.RCP R21, R12 ;  /* 0x0000000c00157308 */ /* 0x000ea40000001000 */
[----:B--2---:R-:W-:-:S06]  /*02b0*/  FMUL.FTZ R21, R21, R10 ;  /* 0x0000000a15157220 */ /* 0x004fcc0000410000 */
[----:B------:R-:W2:Y:S02]  /*02c0*/  F2F.F64.F32 R20, R21 ;  /* 0x0000001500147310 */ /* 0x000ea40000201800 */
[----:B--2---:R2:W-:Y:S04]  /*02d0*/  STG.E.64 desc[UR6][R14.64], R20 ;  /* 0x000000140e007986 */ /* 0x0045e8000c101b06 */
[----:B-1----:R-:W3:Y:S02]  /*02e0*/  LDG.E R22, desc[UR6][R22.64] ;  /* 0x0000000616167981 */ /* 0x002ee4000c1e1900 */
[----:B---3--:R-:W-:-:S04]  /*02f0*/  IMAD R19, R22, R11, R11 ;  /* 0x0000000b16137224 */ /* 0x008fc800078e020b */
[----:B------:R-:W-:-:S06]  /*0300*/  IMAD.WIDE R18, R19, 0x8, R6 ;  /* 0x0000000813127825 */ /* 0x000fcc00078e0206 */
[----:B------:R-:W3:Y:S01]  /*0310*/  LDG.E.64 R18, desc[UR6][R18.64] ;  /* 0x0000000612127981 */ /* 0x000ee2000c1e1b00 */
[----:B------:R-:W-:-:S04]  /*0320*/  IMAD R13, R0, R22, R13 ;  /* 0x00000016000d7224 */ /* 0x000fc800078e020d */
[----:B------:R-:W-:-:S05]  /*0330*/  IMAD.WIDE R12, R13, 0x8, R6 ;  /* 0x000000080d0c7825 */ /* 0x000fca00078e0206 */
[----:B------:R-:W4:Y:S01]  /*0340*/  LDG.E.64 R16, desc[UR6][R12.64] ;  /* 0x000000060c107981 */ /* 0x000f22000c1e1b00 */
[----:B---3--:R-:W1:Y:S08]  /*0350*/  F2F.F32.F64 R24, R18 ;  /* 0x0000001200187310 */ /* 0x008e700000301000 */
[----:B----4-:R-:W3:Y:S01]  /*0360*/  F2F.F32.F64 R10, R16 ;  /* 0x00000010000a7310 */ /* 0x010ee20000301000 */
[----:B-1----:R-:W-:-:S13]  /*0370*/  FSETP.GT.FTZ.AND P0, PT, |R24|, 8.50705917302346158658e+37, PT ;  /* 0x7e8000001800780b */ /* 0x002fda0003f14200 */
[----:B------:R-:W-:Y:S01]  /*0380*/  @P0 FMUL.FTZ R24, R24, 0.25 ;  /* 0x3e80000018180820 */ /* 0x000fe20000410000 */
[----:B---3--:R-:W-:-:S03]  /*0390*/  @P0 FMUL.FTZ R10, R10, 0.25 ;  /* 0x3e8000000a0a0820 */ /* 0x008fc60000410000 */
[----:B--2---:R-:W1:Y:S02]  /*03a0*/  MUFU.RCP R15, R24 ;  /* 0x00000018000f7308 */ /* 0x004e640000001000 */
[----:B-1----:R-:W-:-:S06]  /*03b0*/  FMUL.FTZ R15, R15, R10 ;  /* 0x0000000a0f0f7220 */ /* 0x002fcc0000410000 */
[----:B------:R-:W1:Y:S02]  /*03c0*/  F2F.F64.F32 R14, R15 ;  /* 0x0000000f000e7310 */ /* 0x000e640000201800 */
[----:B-1----:R1:W-:Y:S02]  /*03d0*/  STG.E.64 desc[UR6][R12.64], R14 ;  /* 0x0000000e0c007986 */ /* 0x0023e4000c101b06 */
.L_x_1:
[----:B------:R-:W-:Y:S05]  /*03e0*/  WARPSYNC.ALL ;  /* 0x0000000000007948 */ /* 0x000fea0003800000 */
[----:B------:R-:W-:Y:S06]  /*03f0*/  BAR.SYNC.DEFER_BLOCKING 0x0 ;  /* 0x0000000000007b1d */ /* 0x000fec0000010000 */
[----:B------:R-:W2:Y:S01]  /*0400*/  LDG.E R10, desc[UR6][R2.64] ;  /* 0x00000006020a7981 */ /* 0x000ea2000c1e1900 */
[----:B------:R-:W-:Y:S01]  /*0410*/  BSSY.RECONVERGENT B0, `(.L_x_2) ;  /* 0x000002d000007945 */ /* 0x000fe20003800200 */
[----:B--2---:R-:W-:-:S13]  /*0420*/  ISETP.GT.AND P0, PT, R10, R0, PT ;  /* 0x000000000a00720c */ /* 0x004fda0003f04270 */
[----:B------:R-:W-:Y:S05]  /*0430*/  @!P0 BRA `(.L_x_3) ;  /* 0x0000000000a88947 */ /* 0x000fea0003800000 */
[----:B-1----:R-:W1:Y:S01]  /*0440*/  S2R R12, SR_TID.Y ;  /* 0x00000000000c7919 */ /* 0x002e620000002200 */
[----:B------:R-:W2:Y:S08]  /*0450*/  S2UR UR4, SR_CTAID.Y ;  /* 0x00000000000479c3 */ /* 0x000eb00000002600 */
[----:B------:R-:W5:Y:S01]  /*0460*/  LDC R13, c[0x0][0x364] ;  /* 0x0000d900ff0d7b82 */ /* 0x000f620000000800 */
[----:B--2---:R-:W-:Y:S01]  /*0470*/  ULOP3.LUT UR4, UR4, 0xffff, URZ, 0xc0, !UPT ;  /* 0x0000ffff04047892 */ /* 0x004fe2000f8ec0ff */
[----:B-1----:R-:W-:-:S02]  /*0480*/  LOP3.LUT R12, R12, 0xffff, RZ, 0xc0, !PT ;  /* 0x0000ffff0c0c7812 */ /* 0x002fc400078ec0ff */
[----:B-----5:R-:W-:-:S05]  /*0490*/  LOP3.LUT R13, R13, 0xffff, RZ, 0xc0, !PT ;  /* 0x0000ffff0d0d7812 */ /* 0x020fca00078ec0ff */
[----:B------:R-:W-:-:S05]  /*04a0*/  IMAD R13, R13, UR4, R12 ;  /* 0x000000040d0d7c24 */ /* 0x000fca000f8e020c */
[----:B------:R-:W-:-:S04]  /*04b0*/  ISETP.EQ.AND P0, PT, R0, R13, PT ;  /* 0x0000000d0000720c */ /* 0x000fc80003f02270 */
        /* <DEDUP_REMOVED lines=9> */
[----:B--2---:R-:W1:Y:S08]  /*0550*/  F2F.F32.F64 R22, R18 ;  /* 0x0000001200167310 */ /* 0x004e700000301000 */
[----:B---3--:R-:W2:Y:S01]  /*0560*/  F2F.F32.F64 R10, R16 ;  /* 0x00000010000a7310 */ /* 0x008ea20000301000 */
[----:B-1----:R-:W-:-:S13]  /*0570*/  FSETP.GT.FTZ.AND P0, PT, |R22|, 8.50705917302346158658e+37, PT ;  /* 0x7e8000001600780b */ /* 0x002fda0003f14200 */
[----:B------:R-:W-:Y:S01]  /*0580*/  @P0 FMUL.FTZ R22, R22, 0.25 ;  /* 0x3e80000016160820 */ /* 0x000fe20000410000 */
[----:B--2---:R-:W-:-:S03]  /*0590*/  @P0 FMUL.FTZ R10, R10, 0.25 ;  /* 0x3e8000000a0a0820 */ /* 0x004fc60000410000 */
[----:B------:R-:W1:Y:S02]  /*05a0*/  MUFU.RCP R21, R22 ;  /* 0x0000001600157308 */ /* 0x000e640000001000 */
[----:B-1----:R-:W-:-:S06]  /*05b0*/  FMUL.FTZ R21, R21, R10 ;  /* 0x0000000a15157220 */ /* 0x002fcc0000410000 */
[----:B------:R-:W1:Y:S02]  /*05c0*/  F2F.F64.F32 R20, R21 ;  /* 0x0000001500147310 */ /* 0x000e640000201800 */
[----:B-1----:R1:W-:Y:S04]  /*05d0*/  STG.E.64 desc[UR6][R14.64], R20 ;  /* 0x000000140e007986 */ /* 0x0023e8000c101b06 */
[----:B------:R-:W2:Y:S02]  /*05e0*/  LDG.E R10, desc[UR6][R2.64] ;  /* 0x00000006020a7981 */ /* 0x000ea4000c1e1900 */
[----:B--2---:R-:W-:-:S04]  /*05f0*/  IMAD R23, R10, R11, R11 ;  /* 0x0000000b0a177224 */ /* 0x004fc800078e020b */
[----:B------:R-:W-:-:S06]  /*0600*/  IMAD.WIDE R18, R23, 0x8, R6 ;  /* 0x0000000817127825 */ /* 0x000fcc00078e0206 */
[----:B------:R-:W2:Y:S01]  /*0610*/  LDG.E.64 R18, desc[UR6][R18.64] ;  /* 0x0000000612127981 */ /* 0x000ea2000c1e1b00 */
[----:B------:R-:W-:-:S04]  /*0620*/  IMAD R13, R0, R10, R13 ;  /* 0x0000000a000d7224 */ /* 0x000fc800078e020d */
[----:B------:R-:W-:-:S05]  /*0630*/  IMAD.WIDE R12, R13, 0x8, R6 ;  /* 0x000000080d0c7825 */ /* 0x000fca00078e0206 */
[----:B------:R-:W3:Y:S01]  /*0640*/  LDG.E.64 R16, desc[UR6][R12.64] ;  /* 0x000000060c107981 */ /* 0x000ee2000c1e1b00 */
[----:B--2---:R-:W2:Y:S08]  /*0650*/  F2F.F32.F64 R22, R18 ;  /* 0x0000001200167310 */ /* 0x004eb00000301000 */
[----:B---3--:R-:W3:Y:S01]  /*0660*/  F2F.F32.F64 R10, R16 ;  /* 0x00000010000a7310 */ /* 0x008ee20000301000 */
[----:B--2---:R-:W-:-:S13]  /*0670*/  FSETP.GT.FTZ.AND P0, PT, |R22|, 8.50705917302346158658e+37, PT ;  /* 0x7e8000001600780b */ /* 0x004fda0003f14200 */
[----:B------:R-:W-:Y:S01]  /*0680*/  @P0 FMUL.FTZ R22, R22, 0.25 ;  /* 0x3e80000016160820 */ /* 0x000fe20000410000 */
[----:B---3--:R-:W-:-:S03]  /*0690*/  @P0 FMUL.FTZ R10, R10, 0.25 ;  /* 0x3e8000000a0a0820 */ /* 0x008fc60000410000 */
[----:B-1----:R-:W1:Y:S02]  /*06a0*/  MUFU.RCP R15, R22 ;  /* 0x00000016000f7308 */ /* 0x002e640000001000 */
[----:B-1----:R-:W-:-:S06]  /*06b0*/  FMUL.FTZ R15, R15, R10 ;  /* 0x0000000a0f0f7220 */ /* 0x002fcc0000410000 */
[----:B------:R-:W1:Y:S02]  /*06c0*/  F2F.F64.F32 R14, R15 ;  /* 0x0000000f000e7310 */ /* 0x000e640000201800 */
[----:B-1----:R2:W-:Y:S02]  /*06d0*/  STG.E.64 desc[UR6][R12.64], R14 ;  /* 0x0000000e0c007986 */ /* 0x0025e4000c101b06 */
.L_x_3:
[----:B------:R-:W-:Y:S05]  /*06e0*/  BSYNC.RECONVERGENT B0 ;  /* 0x0000000000007941 */ /* 0x000fea0003800200 */
.L_x_2:
[----:B------:R-:W-:Y:S06]  /*06f0*/  BAR.SYNC.DEFER_BLOCKING 0x0 ;  /* 0x0000000000007b1d */ /* 0x000fec0000010000 */
[----:B-12---:R-:W2:Y:S01]  /*0700*/  LDG.E R13, desc[UR6][R2.64] ;  /* 0x00000006020d7981 */ /* 0x006ea2000c1e1900 */
[----:B------:R-:W-:Y:S01]  /*0710*/  BSSY.RECONVERGENT B0, `(.L_x_4) ;  /* 0x0000025000007945 */ /* 0x000fe20003800200 */
[----:B--2---:R-:W-:-:S13]  /*0720*/  ISETP.GT.AND P0, PT, R13, R0, PT ;  /* 0x000000000d00720c */ /* 0x004fda0003f04270 */
[----:B------:R-:W-:Y:S05]  /*0730*/  @!P0 BRA `(.L_x_5) ;  /* 0x0000000000888947 */ /* 0x000fea0003800000 */
[----:B------:R-:W1:Y:S01]  /*0740*/  S2R R12, SR_TID.Y ;  /* 0x00000000000c7919 */ /* 0x000e620000002200 */
[----:B------:R-:W2:Y:S01]  /*0750*/  S2UR UR4, SR_CTAID.Y ;  /* 0x00000000000479c3 */ /* 0x000ea20000002600 */
[----:B------:R-:W-:-:S07]  /*0760*/  ISETP.NE.AND P0, PT, R11, R0, PT ;  /* 0x000000000b00720c */ /* 0x000fce0003f05270 */
[----:B------:R-:W5:Y:S01]  /*0770*/  LDC R10, c[0x0][0x364] ;  /* 0x0000d900ff0a7b82 */ /* 0x000f620000000800 */
[----:B--2---:R-:W-:Y:S01]  /*0780*/  ULOP3.LUT UR4, UR4, 0xffff, URZ, 0xc0, !UPT ;  /* 0x0000ffff04047892 */ /* 0x004fe2000f8ec0ff */
[----:B-1----:R-:W-:Y:S02]  /*0790*/  LOP3.LUT R15, R12, 0xffff, RZ, 0xc0, !PT ;  /* 0x0000ffff0c0f7812 */ /* 0x002fe400078ec0ff */
[----:B-----5:R-:W-:-:S05]  /*07a0*/  LOP3.LUT R10, R10, 0xffff, RZ, 0xc0, !PT ;  /* 0x0000ffff0a0a7812 */ /* 0x020fca00078ec0ff */
[----:B------:R-:W-:-:S05]  /*07b0*/  IMAD R10, R10, UR4, R15 ;  /* 0x000000040a0a7c24 */ /* 0x000fca000f8e020f */
[----:B------:R-:W-:-:S13]  /*07c0*/  ISETP.LE.OR P0, PT, R13, R10, !P0 ;  /* 0x0000000a0d00720c */ /* 0x000fda0004703670 */
[----:B------:R-:W-:Y:S05]  /*07d0*/  @P0 BRA `(.L_x_5) ;  /* 0x0000000000600947 */ /* 0x000fea0003800000 */
[--C-:B------:R-:W-:Y:S02]  /*07e0*/  IMAD R17, R13, R11, R10.reuse ;  /* 0x0000000b0d117224 */ /* 0x100fe400078e020a */
[CC--:B------:R-:W-:Y:S02]  /*07f0*/  IMAD R19, R0.reuse, R13.reuse, R11 ;  /* 0x0000000d00137224 */ /* 0x0c0fe400078e020b */
[----:B------:R-:W-:Y:S02]  /*0800*/  IMAD R13, R0, R13, R10 ;  /* 0x0000000d000d7224 */ /* 0x000fe400078e020a */
[----:B---3--:R-:W-:-:S04]  /*0810*/  IMAD.WIDE R16, R17, 0x8, R4 ;  /* 0x0000000811107825 */ /* 0x008fc800078e0204 */
[----:B----4-:R-:W-:Y:S02]  /*0820*/  IMAD.WIDE R18, R19, 0x8, R6 ;  /* 0x0000000813127825 */ /* 0x010fe400078e0206 */
[----:B------:R-:W2:Y:S02]  /*0830*/  LDG.E.64 R16, desc[UR6][R16.64] ;  /* 0x0000000610107981 */ /* 0x000ea4000c1e1b00 */
[----:B------:R-:W-:Y:S02]  /*0840*/  IMAD.WIDE R12, R13, 0x8, R4 ;  /* 0x000000080d0c7825 */ /* 0x000fe400078e0204 */
[----:B------:R-:W2:Y:S04]  /*0850*/  LDG.E.64 R18, desc[UR6][R18.64] ;  /* 0x0000000612127981 */ /* 0x000ea8000c1e1b00 */
[----:B------:R-:W2:Y:S01]  /*0860*/  LDG.E.64 R14, desc[UR6][R12.64] ;  /* 0x000000060c0e7981 */ /* 0x000ea2000c1e1b00 */
[----:B------:R-:W-:Y:S01]  /*0870*/  ISETP.NE.AND P0, PT, R11, R10, PT ;  /* 0x0000000a0b00720c */ /* 0x000fe20003f05270 */
[----:B--2---:R-:W-:-:S07]  /*0880*/  DFMA R14, -R16, R18, R14 ;  /* 0x00000012100e722b */ /* 0x004fce000000010e */
[----:B------:R1:W-:Y:S05]  /*0890*/  STG.E.64 desc[UR6][R12.64], R14 ;  /* 0x0000000e0c007986 */ /* 0x0003ea000c101b06 */
[----:B------:R-:W2:Y:S02]  /*08a0*/  @P0 LDG.E R21, desc[UR6][R2.64] ;  /* 0x0000000602150981 */ /* 0x000ea4000c1e1900 */
[C---:B--2---:R-:W-:Y:S02]  /*08b0*/  @P0 IMAD R23, R0.reuse, R21, R11 ;  /* 0x0000001500170224 */ /* 0x044fe400078e020b */
[--C-:B------:R-:W-:Y:S02]  /*08c0*/  @P0 IMAD R27, R21, R11, R10.reuse ;  /* 0x0000000b151b0224 */ /* 0x100fe400078e020a */
[----:B------:R-:W-:-:S02]  /*08d0*/  @P0 IMAD R25, R0, R21, R10 ;  /* 0x0000001500190224 */ /* 0x000fc400078e020a */
[----:B------:R-:W-:-:S04]  /*08e0*/  @P0 IMAD.WIDE R20, R23, 0x8, R6 ;  /* 0x0000000817140825 */ /* 0x000fc800078e0206 */
[--C-:B------:R-:W-:Y:S02]  /*08f0*/  @P0 IMAD.WIDE R22, R27, 0x8, R6.reuse ;  /* 0x000000081b160825 */ /* 0x100fe400078e0206 */
[----:B------:R-:W2:Y:S02]  /*0900*/  @P0 LDG.E.64 R20, desc[UR6][R20.64] ;  /* 0x0000000614140981 */ /* 0x000ea4000c1e1b00 */
[----:B------:R-:W-:Y:S02]  /*0910*/  @P0 IMAD.WIDE R16, R25, 0x8, R6 ;  /* 0x0000000819100825 */ /* 0x000fe400078e0206 */
[----:B------:R-:W2:Y:S04]  /*0920*/  @P0 LDG.E.64 R22, desc[UR6][R22.64] ;  /* 0x0000000616160981 */ /* 0x000ea8000c1e1b00 */
[----:B------:R-:W2:Y:S02]  /*0930*/  @P0 LDG.E.64 R18, desc[UR6][R16.64] ;  /* 0x0000000610120981 */ /* 0x000ea4000c1e1b00 */
[----:B--2---:R-:W-:-:S07]  /*0940*/  @P0 DFMA R18, -R20, R22, R18 ;  /* 0x000000161412022b */ /* 0x004fce0000000112 */
[----:B------:R1:W-:Y:S04]  /*0950*/  @P0 STG.E.64 desc[UR6][R16.64], R18 ;  /* 0x0000001210000986 */ /* 0x0003e8000c101b06 */
.L_x_5:
[----:B------:R-:W-:Y:S05]  /*0960*/  BSYNC.RECONVERGENT B0 ;  /* 0x0000000000007941 */ /* 0x000fea0003800200 */
.L_x_4:
        /* <DEDUP_REMOVED lines=12> */
[----:B------:R-:W-:-:S04]  /*0a30*/  ISETP.NE.AND P0, PT, R11, R13, PT ;  /* 0x0000000d0b00720c */ /* 0x000fc80003f05270 */
[----:B------:R-:W-:-:S04]  /*0a40*/  ISETP.EQ.OR P0, PT, R11, R0, P0 ;  /* 0x000000000b00720c */ /* 0x000fc80000702670 */
[----:B------:R-:W-:-:S13]  /*0a50*/  ISETP.LE.OR P0, PT, R10, R13, P0 ;  /* 0x0000000d0a00720c */ /* 0x000fda0000703670 */
[----:B------:R-:W-:Y:S05]  /*0a60*/  @P0 BRA `(.L_x_7) ;  /* 0x0000000000100947 */ /* 0x000fea0003800000 */
[----:B------:R-:W-:-:S04]  /*0a70*/  IMAD R13, R10, R0, R13 ;  /* 0x000000000a0d7224 */ /* 0x000fc800078e020d */
[----:B0-----:R-:W-:-:S05]  /*0a80*/  IMAD.WIDE R12, R13, 0x8, R8 ;  /* 0x000000080d0c7825 */ /* 0x001fca00078e0208 */
[----:B------:R2:W-:Y:S04]  /*0a90*/  STG.E.64 desc[UR6][R12.64], RZ ;  /* 0x000000ff0c007986 */ /* 0x0005e8000c101b06 */
[----:B------:R2:W5:Y:S02]  /*0aa0*/  LDG.E R10, desc[UR6][R2.64] ;  /* 0x00000006020a7981 */ /* 0x000564000c1e1900 */
.L_x_7:
[----:B------:R-:W-:Y:S05]  /*0ab0*/  BSYNC.RECONVERGENT B0 ;  /* 0x0000000000007941 */ /* 0x000fea0003800200 */
.L_x_6:
[----:B------:R-:W-:-:S04]  /*0ac0*/  IADD3 R11, PT, PT, R11, 0x1, RZ ;  /* 0x000000010b0b7810 */ /* 0x000fc80007ffe0ff */
[----:B-----5:R-:W-:-:S13]  /*0ad0*/  ISETP.GT.AND P0, PT, R10, R11, PT ;  /* 0x0000000b0a00720c */ /* 0x020fda0003f04270 */
[----:B------:R-:W-:Y:S05]  /*0ae0*/  @P0 BRA `(.L_x_8) ;  /* 0xfffffff400880947 */ /* 0x000fea000383ffff */
.L_x_0:
[----:B------:R-:W-:-:S05]  /*0af0*/  IMAD R10, R10, R10, RZ ;  /* 0x0000000a0a0a7224 */ /* 0x000fca00078e02ff */
[----:B------:R-:W-:-:S13]  /*0b00*/  ISETP.GT.AND P0, PT, R10, RZ, PT ;  /* 0x000000ff0a00720c */ /* 0x000fda0003f04270 */
[----:B------:R-:W-:Y:S05]  /*0b10*/  @!P0 EXIT ;  /* 0x000000000000894d */ /* 0x000fea0003800000 */
[----:B------:R-:W5:Y:S01]  /*0b20*/  LDCU.64 UR4, c[0x0][0x388] ;  /* 0x00007100ff0477ac */ /* 0x000f620008000a00 */
[----:B------:R-:W-:Y:S02]  /*0b30*/  MOV R0, RZ ;  /* 0x000000ff00007202 */ /* 0x000fe40000000f00 */
[----:B-----5:R-:W-:Y:S02]  /*0b40*/  MOV R10, UR4 ;  /* 0x00000004000a7c02 */ /* 0x020fe40008000f00 */
[----:B------:R-:W-:-:S07]  /*0b50*/  MOV R11, UR5 ;  /* 0x00000005000b7c02 */ /* 0x000fce0008000f00 */
.L_x_9:
[----:B----4-:R-:W-:Y:S01]  /*0b60*/  HFMA2 R6, -RZ, RZ, 0, 0 ;  /* 0x00000000ff067431 */ /* 0x010fe200000001ff */
[----:B------:R-:W-:Y:S02]  /*0b70*/  MOV R7, 0x40140000 ;  /* 0x4014000000077802 */ /* 0x000fe40000000f00 */
[----:B---3--:R-:W-:Y:S02]  /*0b80*/  MOV R4, R10 ;  /* 0x0000000a00047202 */ /* 0x008fe40000000f00 */
[----:B------:R-:W-:-:S05]  /*0b90*/  MOV R5, R11 ;  /* 0x0000000b00057202 */ /* 0x000fca0000000f00 */
[----:B------:R3:W-:Y:S04]  /*0ba0*/  STG.E.64 desc[UR6][R4.64], R6 ;  /* 0x0000000604007986 */ /* 0x0007e8000c101b06 */
[----:B0-----:R-:W4:Y:S01]  /*0bb0*/  LDG.E R8, desc[UR6][R2.64] ;  /* 0x0000000602087981 */ /* 0x001f22000c1e1900 */
[----:B------:R-:W-:Y:S02]  /*0bc0*/  IADD3 R0, PT, PT, R0, 0x1, RZ ;  /* 0x0000000100007810 */ /* 0x000fe40007ffe0ff */
[----:B------:R-:W-:-:S04]  /*0bd0*/  IADD3 R10, P1, PT, R10, 0x8, RZ ;  /* 0x000000080a0a7810 */ /* 0x000fc80007f3e0ff */
[----:B------:R-:W-:Y:S01]  /*0be0*/  IADD3.X R11, PT, PT, RZ, R11, RZ, P1, !PT ;  /* 0x0000000bff0b7210 */ /* 0x000fe20000ffe4ff */
[----:B----4-:R-:W-:-:S05]  /*0bf0*/  IMAD R9, R8, R8, RZ ;  /* 0x0000000808097224 */ /* 0x010fca00078e02ff */
[----:B------:R-:W-:-:S13]  /*0c00*/  ISETP.GE.AND P0, PT, R0, R9, PT ;  /* 0x000000090000720c */ /* 0x000fda0003f06270 */
[----:B---3--:R-:W-:Y:S05]  /*0c10*/  @!P0 BRA `(.L_x_9) ;  /* 0xfffffffc00d08947 */ /* 0x008fea000383ffff */
[----:B------:R-:W-:Y:S05]  /*0c20*/  EXIT ;  /* 0x000000000000794d */ /* 0x000fea0003800000 */
.L_x_10:
[----:B------:R-:W-:-:S00]  /*0c30*/  BRA `(.L_x_10) ;  /* 0xfffffffc00fc7947 */ /* 0x000fc0000383ffff */
[----:B------:R-:W-:-:S00]  /*0c40*/  NOP ;  /* 0x0000000000007918 */ /* 0x000fc00000000000 */
        /* <DEDUP_REMOVED lines=11> */
.L_x_11:


//--------------------- .nv.shared.reserved.0     --------------------------
	.section	.nv.shared.reserved.0,"aw",@nobits
	.weak		__nv_reservedSMEM_offset_0_alias
	.size		__nv_reservedSMEM_offset_0_alias, 0, 64
	.other		__nv_reservedSMEM_offset_0_alias,@"STO_CUDA_RESERVED_SHARED STV_DEFAULT"
__nv_reservedSMEM_offset_0_alias:
	.zero		0
	.zero		64


//--------------------- .nv.constant0._Z6invertPdS_PKi --------------------------
	.section	.nv.constant0._Z6invertPdS_PKi,"a",@progbits
	.sectionflags	@""
	.align	4
.nv.constant0._Z6invertPdS_PKi:
	.zero		920


//--------------------- SYMBOLS --------------------------

	.type		.nv.reservedSmem.offset0,@object
	.size		.nv.reservedSmem.offset0,0x4
